//
// Generated by NVIDIA NVVM Compiler
//
// Compiler Build ID: CL-36424714
// Cuda compilation tools, release 13.0, V13.0.88
// Based on NVVM 20.0.0
//

.version 9.0
.target sm_100
.address_size 64

	// .globl	_ZN3cub18CUB_300001_SM_10006detail11EmptyKernelIvEEvv
.global .align 1 .b8 _ZN41_INTERNAL_60c9d9ba_4_k_cu_7c485808_1094164cuda3std3__45__cpo5beginE[1];
.global .align 1 .b8 _ZN41_INTERNAL_60c9d9ba_4_k_cu_7c485808_1094164cuda3std3__45__cpo3endE[1];
.global .align 1 .b8 _ZN41_INTERNAL_60c9d9ba_4_k_cu_7c485808_1094164cuda3std3__45__cpo6cbeginE[1];
.global .align 1 .b8 _ZN41_INTERNAL_60c9d9ba_4_k_cu_7c485808_1094164cuda3std3__45__cpo4cendE[1];
.global .align 1 .b8 _ZN41_INTERNAL_60c9d9ba_4_k_cu_7c485808_1094164cuda3std3__45__cpo6rbeginE[1];
.global .align 1 .b8 _ZN41_INTERNAL_60c9d9ba_4_k_cu_7c485808_1094164cuda3std3__45__cpo4rendE[1];
.global .align 1 .b8 _ZN41_INTERNAL_60c9d9ba_4_k_cu_7c485808_1094164cuda3std3__45__cpo7crbeginE[1];
.global .align 1 .b8 _ZN41_INTERNAL_60c9d9ba_4_k_cu_7c485808_1094164cuda3std3__45__cpo5crendE[1];
.global .align 1 .b8 _ZN41_INTERNAL_60c9d9ba_4_k_cu_7c485808_1094164cuda3std3__443_GLOBAL__N__60c9d9ba_4_k_cu_7c485808_1094166ignoreE[1];
.global .align 1 .b8 _ZN41_INTERNAL_60c9d9ba_4_k_cu_7c485808_1094164cuda3std3__419piecewise_constructE[1];
.global .align 1 .b8 _ZN41_INTERNAL_60c9d9ba_4_k_cu_7c485808_1094164cuda3std3__48in_placeE[1];
.global .align 1 .b8 _ZN41_INTERNAL_60c9d9ba_4_k_cu_7c485808_1094164cuda3std3__420unreachable_sentinelE[1];
.global .align 1 .b8 _ZN41_INTERNAL_60c9d9ba_4_k_cu_7c485808_1094164cuda3std3__47nulloptE[1];
.global .align 1 .b8 _ZN41_INTERNAL_60c9d9ba_4_k_cu_7c485808_1094164cuda3std3__48unexpectE[1];
.global .align 1 .b8 _ZN41_INTERNAL_60c9d9ba_4_k_cu_7c485808_1094164cuda3std6ranges3__45__cpo4swapE[1];
.global .align 1 .b8 _ZN41_INTERNAL_60c9d9ba_4_k_cu_7c485808_1094164cuda3std6ranges3__45__cpo9iter_moveE[1];
.global .align 1 .b8 _ZN41_INTERNAL_60c9d9ba_4_k_cu_7c485808_1094164cuda3std6ranges3__45__cpo5beginE[1];
.global .align 1 .b8 _ZN41_INTERNAL_60c9d9ba_4_k_cu_7c485808_1094164cuda3std6ranges3__45__cpo3endE[1];
.global .align 1 .b8 _ZN41_INTERNAL_60c9d9ba_4_k_cu_7c485808_1094164cuda3std6ranges3__45__cpo6cbeginE[1];
.global .align 1 .b8 _ZN41_INTERNAL_60c9d9ba_4_k_cu_7c485808_1094164cuda3std6ranges3__45__cpo4cendE[1];
.global .align 1 .b8 _ZN41_INTERNAL_60c9d9ba_4_k_cu_7c485808_1094164cuda3std6ranges3__45__cpo7advanceE[1];
.global .align 1 .b8 _ZN41_INTERNAL_60c9d9ba_4_k_cu_7c485808_1094164cuda3std6ranges3__45__cpo9iter_swapE[1];
.global .align 1 .b8 _ZN41_INTERNAL_60c9d9ba_4_k_cu_7c485808_1094164cuda3std6ranges3__45__cpo4nextE[1];
.global .align 1 .b8 _ZN41_INTERNAL_60c9d9ba_4_k_cu_7c485808_1094164cuda3std6ranges3__45__cpo4prevE[1];
.global .align 1 .b8 _ZN41_INTERNAL_60c9d9ba_4_k_cu_7c485808_1094164cuda3std6ranges3__45__cpo4dataE[1];
.global .align 1 .b8 _ZN41_INTERNAL_60c9d9ba_4_k_cu_7c485808_1094164cuda3std6ranges3__45__cpo5cdataE[1];
.global .align 1 .b8 _ZN41_INTERNAL_60c9d9ba_4_k_cu_7c485808_1094164cuda3std6ranges3__45__cpo4sizeE[1];
.global .align 1 .b8 _ZN41_INTERNAL_60c9d9ba_4_k_cu_7c485808_1094164cuda3std6ranges3__45__cpo5ssizeE[1];
.global .align 1 .b8 _ZN41_INTERNAL_60c9d9ba_4_k_cu_7c485808_1094164cuda3std6ranges3__45__cpo8distanceE[1];
.global .align 1 .b8 _ZN41_INTERNAL_60c9d9ba_4_k_cu_7c485808_1094166thrust24THRUST_300001_SM_1000_NS6system6detail10sequential3seqE[1];
.global .align 1 .b8 _ZN41_INTERNAL_60c9d9ba_4_k_cu_7c485808_1094166thrust24THRUST_300001_SM_1000_NS12placeholders2_1E[1];
.global .align 1 .b8 _ZN41_INTERNAL_60c9d9ba_4_k_cu_7c485808_1094166thrust24THRUST_300001_SM_1000_NS12placeholders2_2E[1];
.global .align 1 .b8 _ZN41_INTERNAL_60c9d9ba_4_k_cu_7c485808_1094166thrust24THRUST_300001_SM_1000_NS12placeholders2_3E[1];
.global .align 1 .b8 _ZN41_INTERNAL_60c9d9ba_4_k_cu_7c485808_1094166thrust24THRUST_300001_SM_1000_NS12placeholders2_4E[1];
.global .align 1 .b8 _ZN41_INTERNAL_60c9d9ba_4_k_cu_7c485808_1094166thrust24THRUST_300001_SM_1000_NS12placeholders2_5E[1];
.global .align 1 .b8 _ZN41_INTERNAL_60c9d9ba_4_k_cu_7c485808_1094166thrust24THRUST_300001_SM_1000_NS12placeholders2_6E[1];
.global .align 1 .b8 _ZN41_INTERNAL_60c9d9ba_4_k_cu_7c485808_1094166thrust24THRUST_300001_SM_1000_NS12placeholders2_7E[1];
.global .align 1 .b8 _ZN41_INTERNAL_60c9d9ba_4_k_cu_7c485808_1094166thrust24THRUST_300001_SM_1000_NS12placeholders2_8E[1];
.global .align 1 .b8 _ZN41_INTERNAL_60c9d9ba_4_k_cu_7c485808_1094166thrust24THRUST_300001_SM_1000_NS12placeholders2_9E[1];
.global .align 1 .b8 _ZN41_INTERNAL_60c9d9ba_4_k_cu_7c485808_1094166thrust24THRUST_300001_SM_1000_NS12placeholders3_10E[1];

.visible .entry _ZN3cub18CUB_300001_SM_10006detail11EmptyKernelIvEEvv()
{


	ret;

}


// ===== COMPILED SASS (sm_100) =====

	.target	sm_100

	.elftype	@"ET_EXEC"


//--------------------- .note.nv.tkinfo           --------------------------
	.section	.note.nv.tkinfo,"",@"SHT_NOTE"
	.sectionflags	@"SHF_NOTE_NV_TKINFO"
	.tkinfo
        /*0018*/ 	.word	0x00000002
        /*0030*/ 	.string	""
        /*0030*/ 	.string	"ptxas"
        /*0030*/ 	.string	"Cuda compilation tools, release 13.0, V13.0.88"
        /*0030*/ 	.string	"Build cuda_13.0.r13.0/compiler.36424714_0"
        /*0030*/ 	.string	"-arch sm_100 -m 64 "



//--------------------- .note.nv.cuinfo           --------------------------
	.section	.note.nv.cuinfo,"",@"SHT_NOTE"
	.sectionflags	@"SHF_NOTE_NV_CUINFO"
        /*0018*/ 	.short	0x0002
        /*001a*/ 	.short	0x0064
        /*001c*/ 	.short	0x0082
	.zero		2


//--------------------- .nv.info                  --------------------------
	.section	.nv.info,"",@"SHT_CUDA_INFO"
	.align	4


	//----- nvinfo : EIATTR_REGCOUNT
	.align		4
        /*0000*/ 	.byte	0x04, 0x2f
        /*0002*/ 	.short	(.L_41 - .L_40)
	.align		4
.L_40:
        /*0004*/ 	.word	index@(_ZN3cub18CUB_300001_SM_10006detail11EmptyKernelIvEEvv)
        /*0008*/ 	.word	0x00000004


	//----- nvinfo : EIATTR_FRAME_SIZE
	.align		4
.L_41:
        /*000c*/ 	.byte	0x04, 0x11
        /*000e*/ 	.short	(.L_43 - .L_42)
	.align		4
.L_42:
        /*0010*/ 	.word	index@(_ZN3cub18CUB_300001_SM_10006detail11EmptyKernelIvEEvv)
        /*0014*/ 	.word	0x00000000


	//----- nvinfo : EIATTR_MIN_STACK_SIZE
	.align		4
.L_43:
        /*0018*/ 	.byte	0x04, 0x12
        /*001a*/ 	.short	(.L_45 - .L_44)
	.align		4
.L_44:
        /*001c*/ 	.word	index@(_ZN3cub18CUB_300001_SM_10006detail11EmptyKernelIvEEvv)
        /*0020*/ 	.word	0x00000000
.L_45:


//--------------------- .nv.compat                --------------------------
	.section	.nv.compat,"",@"SHT_CUDA_COMPAT_INFO"
	.align	4
        /*0000*/ 	.byte	0x02, 0x09, 0x00, 0x00, 0x02, 0x02, 0x01, 0x00, 0x02, 0x05, 0x05, 0x00, 0x03, 0x07, 0x01, 0x01
        /*0010*/ 	.byte	0x02, 0x03, 0x00, 0x00, 0x02, 0x06, 0x01, 0x00, 0x04, 0x0b, 0x08, 0x00, 0x09, 0x00, 0x00, 0x00
        /*0020*/ 	.byte	0x00, 0x00, 0x00, 0x00


//--------------------- .nv.info._ZN3cub18CUB_300001_SM_10006detail11EmptyKernelIvEEvv --------------------------
	.section	.nv.info._ZN3cub18CUB_300001_SM_10006detail11EmptyKernelIvEEvv,"",@"SHT_CUDA_INFO"
	.sectionflags	@""
	.align	4


	//----- nvinfo : EIATTR_CUDA_API_VERSION
	.align		4
        /*0000*/ 	.byte	0x04, 0x37
        /*0002*/ 	.short	(.L_47 - .L_46)
.L_46:
        /*0004*/ 	.word	0x00000082


	//----- nvinfo : EIATTR_SPARSE_MMA_MASK
	.align		4
.L_47:
        /*0008*/ 	.byte	0x03, 0x50
        /*000a*/ 	.short	0x0000


	//----- nvinfo : EIATTR_MAXREG_COUNT
	.align		4
        /*000c*/ 	.byte	0x03, 0x1b
        /*000e*/ 	.short	0x00ff


	//----- nvinfo : EIATTR_MERCURY_ISA_VERSION
	.align		4
        /*0010*/ 	.byte	0x03, 0x5f
        /*0012*/ 	.short	0x0101


	//----- nvinfo : EIATTR_VRC_CTA_INIT_COUNT
	.align		4
        /*0014*/ 	.byte	0x02, 0x4a
	.zero		1
	.zero		1


	//----- nvinfo : EIATTR_EXIT_INSTR_OFFSETS
	.align		4
        /*0018*/ 	.byte	0x04, 0x1c
        /*001a*/ 	.short	(.L_49 - .L_48)


	//   ....[0]....
.L_48:
        /*001c*/ 	.word	0x00000010


	//----- nvinfo : EIATTR_SW_WAR
	.align		4
.L_49:
        /*0020*/ 	.byte	0x04, 0x36
        /*0022*/ 	.short	(.L_51 - .L_50)
.L_50:
        /*0024*/ 	.word	0x00000008
.L_51:


//--------------------- .nv.callgraph             --------------------------
	.section	.nv.callgraph,"",@"SHT_CUDA_CALLGRAPH"
	.align	4
	.sectionentsize	8
	.align		4
        /*0000*/ 	.word	0x00000000
	.align		4
        /*0004*/ 	.word	0xffffffff
	.align		4
        /*0008*/ 	.word	0x00000000
	.align		4
        /*000c*/ 	.word	0xfffffffe
	.align		4
        /*0010*/ 	.word	0x00000000
	.align		4
        /*0014*/ 	.word	0xfffffffd
	.align		4
        /*0018*/ 	.word	0x00000000
	.align		4
        /*001c*/ 	.word	0xfffffffc


//--------------------- .nv.constant4             --------------------------
	.section	.nv.constant4,"a",@progbits
	.align	8
	.align		8
.nv.constant4:
        /*0000*/ 	.dword	_ZN41_INTERNAL_60c9d9ba_4_k_cu_7c485808_1098644cuda3std3__45__cpo5beginE
	.align		8
        /*0008*/ 	.dword	_ZN41_INTERNAL_60c9d9ba_4_k_cu_7c485808_1098644cuda3std3__45__cpo3endE
	.align		8
        /*0010*/ 	.dword	_ZN41_INTERNAL_60c9d9ba_4_k_cu_7c485808_1098644cuda3std3__45__cpo6cbeginE
	.align		8
        /*0018*/ 	.dword	_ZN41_INTERNAL_60c9d9ba_4_k_cu_7c485808_1098644cuda3std3__45__cpo4cendE
	.align		8
        /*0020*/ 	.dword	_ZN41_INTERNAL_60c9d9ba_4_k_cu_7c485808_1098644cuda3std3__45__cpo6rbeginE
	.align		8
        /*0028*/ 	.dword	_ZN41_INTERNAL_60c9d9ba_4_k_cu_7c485808_1098644cuda3std3__45__cpo4rendE
	.align		8
        /*0030*/ 	.dword	_ZN41_INTERNAL_60c9d9ba_4_k_cu_7c485808_1098644cuda3std3__45__cpo7crbeginE
	.align		8
        /*0038*/ 	.dword	_ZN41_INTERNAL_60c9d9ba_4_k_cu_7c485808_1098644cuda3std3__45__cpo5crendE
	.align		8
        /*0040*/ 	.dword	_ZN41_INTERNAL_60c9d9ba_4_k_cu_7c485808_1098644cuda3std3__443_GLOBAL__N__60c9d9ba_4_k_cu_7c485808_1098646ignoreE
	.align		8
        /*0048*/ 	.dword	_ZN41_INTERNAL_60c9d9ba_4_k_cu_7c485808_1098644cuda3std3__419piecewise_constructE
	.align		8
        /*0050*/ 	.dword	_ZN41_INTERNAL_60c9d9ba_4_k_cu_7c485808_1098644cuda3std3__48in_placeE
	.align		8
        /*0058*/ 	.dword	_ZN41_INTERNAL_60c9d9ba_4_k_cu_7c485808_1098644cuda3std3__420unreachable_sentinelE
	.align		8
        /*0060*/ 	.dword	_ZN41_INTERNAL_60c9d9ba_4_k_cu_7c485808_1098644cuda3std3__47nulloptE
	.align		8
        /*0068*/ 	.dword	_ZN41_INTERNAL_60c9d9ba_4_k_cu_7c485808_1098644cuda3std3__48unexpectE
	.align		8
        /*0070*/ 	.dword	_ZN41_INTERNAL_60c9d9ba_4_k_cu_7c485808_1098644cuda3std6ranges3__45__cpo4swapE
	.align		8
        /*0078*/ 	.dword	_ZN41_INTERNAL_60c9d9ba_4_k_cu_7c485808_1098644cuda3std6ranges3__45__cpo9iter_moveE
	.align		8
        /*0080*/ 	.dword	_ZN41_INTERNAL_60c9d9ba_4_k_cu_7c485808_1098644cuda3std6ranges3__45__cpo5beginE
	.align		8
        /*0088*/ 	.dword	_ZN41_INTERNAL_60c9d9ba_4_k_cu_7c485808_1098644cuda3std6ranges3__45__cpo3endE
	.align		8
        /*0090*/ 	.dword	_ZN41_INTERNAL_60c9d9ba_4_k_cu_7c485808_1098644cuda3std6ranges3__45__cpo6cbeginE
	.align		8
        /*0098*/ 	.dword	_ZN41_INTERNAL_60c9d9ba_4_k_cu_7c485808_1098644cuda3std6ranges3__45__cpo4cendE
	.align		8
        /*00a0*/ 	.dword	_ZN41_INTERNAL_60c9d9ba_4_k_cu_7c485808_1098644cuda3std6ranges3__45__cpo7advanceE
	.align		8
        /*00a8*/ 	.dword	_ZN41_INTERNAL_60c9d9ba_4_k_cu_7c485808_1098644cuda3std6ranges3__45__cpo9iter_swapE
	.align		8
        /*00b0*/ 	.dword	_ZN41_INTERNAL_60c9d9ba_4_k_cu_7c485808_1098644cuda3std6ranges3__45__cpo4nextE
	.align		8
        /*00b8*/ 	.dword	_ZN41_INTERNAL_60c9d9ba_4_k_cu_7c485808_1098644cuda3std6ranges3__45__cpo4prevE
	.align		8
        /*00c0*/ 	.dword	_ZN41_INTERNAL_60c9d9ba_4_k_cu_7c485808_1098644cuda3std6ranges3__45__cpo4dataE
	.align		8
        /*00c8*/ 	.dword	_ZN41_INTERNAL_60c9d9ba_4_k_cu_7c485808_1098644cuda3std6ranges3__45__cpo5cdataE
	.align		8
        /*00d0*/ 	.dword	_ZN41_INTERNAL_60c9d9ba_4_k_cu_7c485808_1098644cuda3std6ranges3__45__cpo4sizeE
	.align		8
        /*00d8*/ 	.dword	_ZN41_INTERNAL_60c9d9ba_4_k_cu_7c485808_1098644cuda3std6ranges3__45__cpo5ssizeE
	.align		8
        /*00e0*/ 	.dword	_ZN41_INTERNAL_60c9d9ba_4_k_cu_7c485808_1098644cuda3std6ranges3__45__cpo8distanceE
	.align		8
        /*00e8*/ 	.dword	_ZN41_INTERNAL_60c9d9ba_4_k_cu_7c485808_1098646thrust24THRUST_300001_SM_1000_NS6system6detail10sequential3seqE
	.align		8
        /*00f0*/ 	.dword	_ZN41_INTERNAL_60c9d9ba_4_k_cu_7c485808_1098646thrust24THRUST_300001_SM_1000_NS12placeholders2_1E
	.align		8
        /*00f8*/ 	.dword	_ZN41_INTERNAL_60c9d9ba_4_k_cu_7c485808_1098646thrust24THRUST_300001_SM_1000_NS12placeholders2_2E
	.align		8
        /*0100*/ 	.dword	_ZN41_INTERNAL_60c9d9ba_4_k_cu_7c485808_1098646thrust24THRUST_300001_SM_1000_NS12placeholders2_3E
	.align		8
        /*0108*/ 	.dword	_ZN41_INTERNAL_60c9d9ba_4_k_cu_7c485808_1098646thrust24THRUST_300001_SM_1000_NS12placeholders2_4E
	.align		8
        /*0110*/ 	.dword	_ZN41_INTERNAL_60c9d9ba_4_k_cu_7c485808_1098646thrust24THRUST_300001_SM_1000_NS12placeholders2_5E
	.align		8
        /*0118*/ 	.dword	_ZN41_INTERNAL_60c9d9ba_4_k_cu_7c485808_1098646thrust24THRUST_300001_SM_1000_NS12placeholders2_6E
	.align		8
        /*0120*/ 	.dword	_ZN41_INTERNAL_60c9d9ba_4_k_cu_7c485808_1098646thrust24THRUST_300001_SM_1000_NS12placeholders2_7E
	.align		8
        /*0128*/ 	.dword	_ZN41_INTERNAL_60c9d9ba_4_k_cu_7c485808_1098646thrust24THRUST_300001_SM_1000_NS12placeholders2_8E
	.align		8
        /*0130*/ 	.dword	_ZN41_INTERNAL_60c9d9ba_4_k_cu_7c485808_1098646thrust24THRUST_300001_SM_1000_NS12placeholders2_9E
	.align		8
        /*0138*/ 	.dword	_ZN41_INTERNAL_60c9d9ba_4_k_cu_7c485808_1098646thrust24THRUST_300001_SM_1000_NS12placeholders3_10E


//--------------------- .text._ZN3cub18CUB_300001_SM_10006detail11EmptyKernelIvEEvv --------------------------
	.section	.text._ZN3cub18CUB_300001_SM_10006detail11EmptyKernelIvEEvv,"ax",@progbits
	.align	128
        .global         _ZN3cub18CUB_300001_SM_10006detail11EmptyKernelIvEEvv
        .type           _ZN3cub18CUB_300001_SM_10006detail11EmptyKernelIvEEvv,@function
        .size           _ZN3cub18CUB_300001_SM_10006detail11EmptyKernelIvEEvv,(.L_x_1 - _ZN3cub18CUB_300001_SM_10006detail11EmptyKernelIvEEvv)
        .other          _ZN3cub18CUB_300001_SM_10006detail11EmptyKernelIvEEvv,@"STO_CUDA_ENTRY STV_DEFAULT"
_ZN3cub18CUB_300001_SM_10006detail11EmptyKernelIvEEvv:
.text._ZN3cub18CUB_300001_SM_10006detail11EmptyKernelIvEEvv:
[----:B------:R-:W-:Y:S01]  /*0000*/  LDC R1, c[0x0][0x37c] ;  /* 0x0000df00ff017b82 */ /* 0x000fe20000000800 */
[----:B------:R-:W-:Y:S05]  /*0010*/  EXIT ;  /* 0x000000000000794d */ /* 0x000fea0003800000 */
.L_x_0:
[----:B------:R-:W-:-:S00]  /*0020*/  BRA `(.L_x_0) ;  /* 0xfffffffc00fc7947 */ /* 0x000fc0000383ffff */
[----:B------:R-:W-:-:S00]  /*0030*/  NOP ;  /* 0x0000000000007918 */ /* 0x000fc00000000000 */
        /* <DEDUP_REMOVED lines=12> */
.L_x_1:


//--------------------- .nv.shared.reserved.0     --------------------------
	.section	.nv.shared.reserved.0,"aw",@nobits
	.weak		__nv_reservedSMEM_offset_0_alias
	.size		__nv_reservedSMEM_offset_0_alias, 0, 64
	.other		__nv_reservedSMEM_offset_0_alias,@"STO_CUDA_RESERVED_SHARED STV_DEFAULT"
__nv_reservedSMEM_offset_0_alias:
	.zero		0
	.zero		64


//--------------------- .nv.global                --------------------------
	.section	.nv.global,"aw",@nobits
.nv.global:
	.type		_ZN41_INTERNAL_60c9d9ba_4_k_cu_7c485808_1098646thrust24THRUST_300001_SM_1000_NS12placeholders2_5E,@object
	.size		_ZN41_INTERNAL_60c9d9ba_4_k_cu_7c485808_1098646thrust24THRUST_300001_SM_1000_NS12placeholders2_5E,(_ZN41_INTERNAL_60c9d9ba_4_k_cu_7c485808_1098644cuda3std3__45__cpo6cbeginE - _ZN41_INTERNAL_60c9d9ba_4_k_cu_7c485808_1098646thrust24THRUST_300001_SM_1000_NS12placeholders2_5E)
_ZN41_INTERNAL_60c9d9ba_4_k_cu_7c485808_1098646thrust24THRUST_300001_SM_1000_NS12placeholders2_5E:
	.zero		1
	.type		_ZN41_INTERNAL_60c9d9ba_4_k_cu_7c485808_1098644cuda3std3__45__cpo6cbeginE,@object
	.size		_ZN41_INTERNAL_60c9d9ba_4_k_cu_7c485808_1098644cuda3std3__45__cpo6cbeginE,(_ZN41_INTERNAL_60c9d9ba_4_k_cu_7c485808_1098644cuda3std6ranges3__45__cpo6cbeginE - _ZN41_INTERNAL_60c9d9ba_4_k_cu_7c485808_1098644cuda3std3__45__cpo6cbeginE)
_ZN41_INTERNAL_60c9d9ba_4_k_cu_7c485808_1098644cuda3std3__45__cpo6cbeginE:
	.zero		1
	.type		_ZN41_INTERNAL_60c9d9ba_4_k_cu_7c485808_1098644cuda3std6ranges3__45__cpo6cbeginE,@object
	.size		_ZN41_INTERNAL_60c9d9ba_4_k_cu_7c485808_1098644cuda3std6ranges3__45__cpo6cbeginE,(_ZN41_INTERNAL_60c9d9ba_4_k_cu_7c485808_1098644cuda3std3__48in_placeE - _ZN41_INTERNAL_60c9d9ba_4_k_cu_7c485808_1098644cuda3std6ranges3__45__cpo6cbeginE)
_ZN41_INTERNAL_60c9d9ba_4_k_cu_7c485808_1098644cuda3std6ranges3__45__cpo6cbeginE:
	.zero		1
	.type		_ZN41_INTERNAL_60c9d9ba_4_k_cu_7c485808_1098644cuda3std3__48in_placeE,@object
	.size		_ZN41_INTERNAL_60c9d9ba_4_k_cu_7c485808_1098644cuda3std3__48in_placeE,(_ZN41_INTERNAL_60c9d9ba_4_k_cu_7c485808_1098644cuda3std6ranges3__45__cpo4sizeE - _ZN41_INTERNAL_60c9d9ba_4_k_cu_7c485808_1098644cuda3std3__48in_placeE)
_ZN41_INTERNAL_60c9d9ba_4_k_cu_7c485808_1098644cuda3std3__48in_placeE:
	.zero		1
	.type		_ZN41_INTERNAL_60c9d9ba_4_k_cu_7c485808_1098644cuda3std6ranges3__45__cpo4sizeE,@object
	.size		_ZN41_INTERNAL_60c9d9ba_4_k_cu_7c485808_1098644cuda3std6ranges3__45__cpo4sizeE,(_ZN41_INTERNAL_60c9d9ba_4_k_cu_7c485808_1098646thrust24THRUST_300001_SM_1000_NS12placeholders2_9E - _ZN41_INTERNAL_60c9d9ba_4_k_cu_7c485808_1098644cuda3std6ranges3__45__cpo4sizeE)
_ZN41_INTERNAL_60c9d9ba_4_k_cu_7c485808_1098644cuda3std6ranges3__45__cpo4sizeE:
	.zero		1
	.type		_ZN41_INTERNAL_60c9d9ba_4_k_cu_7c485808_1098646thrust24THRUST_300001_SM_1000_NS12placeholders2_9E,@object
	.size		_ZN41_INTERNAL_60c9d9ba_4_k_cu_7c485808_1098646thrust24THRUST_300001_SM_1000_NS12placeholders2_9E,(_ZN41_INTERNAL_60c9d9ba_4_k_cu_7c485808_1098644cuda3std3__45__cpo7crbeginE - _ZN41_INTERNAL_60c9d9ba_4_k_cu_7c485808_1098646thrust24THRUST_300001_SM_1000_NS12placeholders2_9E)
_ZN41_INTERNAL_60c9d9ba_4_k_cu_7c485808_1098646thrust24THRUST_300001_SM_1000_NS12placeholders2_9E:
	.zero		1
	.type		_ZN41_INTERNAL_60c9d9ba_4_k_cu_7c485808_1098644cuda3std3__45__cpo7crbeginE,@object
	.size		_ZN41_INTERNAL_60c9d9ba_4_k_cu_7c485808_1098644cuda3std3__45__cpo7crbeginE,(_ZN41_INTERNAL_60c9d9ba_4_k_cu_7c485808_1098644cuda3std6ranges3__45__cpo4nextE - _ZN41_INTERNAL_60c9d9ba_4_k_cu_7c485808_1098644cuda3std3__45__cpo7crbeginE)
_ZN41_INTERNAL_60c9d9ba_4_k_cu_7c485808_1098644cuda3std3__45__cpo7crbeginE:
	.zero		1
	.type		_ZN41_INTERNAL_60c9d9ba_4_k_cu_7c485808_1098644cuda3std6ranges3__45__cpo4nextE,@object
	.size		_ZN41_INTERNAL_60c9d9ba_4_k_cu_7c485808_1098644cuda3std6ranges3__45__cpo4nextE,(_ZN41_INTERNAL_60c9d9ba_4_k_cu_7c485808_1098644cuda3std6ranges3__45__cpo4swapE - _ZN41_INTERNAL_60c9d9ba_4_k_cu_7c485808_1098644cuda3std6ranges3__45__cpo4nextE)
_ZN41_INTERNAL_60c9d9ba_4_k_cu_7c485808_1098644cuda3std6ranges3__45__cpo4nextE:
	.zero		1
	.type		_ZN41_INTERNAL_60c9d9ba_4_k_cu_7c485808_1098644cuda3std6ranges3__45__cpo4swapE,@object
	.size		_ZN41_INTERNAL_60c9d9ba_4_k_cu_7c485808_1098644cuda3std6ranges3__45__cpo4swapE,(_ZN41_INTERNAL_60c9d9ba_4_k_cu_7c485808_1098646thrust24THRUST_300001_SM_1000_NS12placeholders2_1E - _ZN41_INTERNAL_60c9d9ba_4_k_cu_7c485808_1098644cuda3std6ranges3__45__cpo4swapE)
_ZN41_INTERNAL_60c9d9ba_4_k_cu_7c485808_1098644cuda3std6ranges3__45__cpo4swapE:
	.zero		1
	.type		_ZN41_INTERNAL_60c9d9ba_4_k_cu_7c485808_1098646thrust24THRUST_300001_SM_1000_NS12placeholders2_1E,@object
	.size		_ZN41_INTERNAL_60c9d9ba_4_k_cu_7c485808_1098646thrust24THRUST_300001_SM_1000_NS12placeholders2_1E,(_ZN41_INTERNAL_60c9d9ba_4_k_cu_7c485808_1098646thrust24THRUST_300001_SM_1000_NS12placeholders2_3E - _ZN41_INTERNAL_60c9d9ba_4_k_cu_7c485808_1098646thrust24THRUST_300001_SM_1000_NS12placeholders2_1E)
_ZN41_INTERNAL_60c9d9ba_4_k_cu_7c485808_1098646thrust24THRUST_300001_SM_1000_NS12placeholders2_1E:
	.zero		1
	.type		_ZN41_INTERNAL_60c9d9ba_4_k_cu_7c485808_1098646thrust24THRUST_300001_SM_1000_NS12placeholders2_3E,@object
	.size		_ZN41_INTERNAL_60c9d9ba_4_k_cu_7c485808_1098646thrust24THRUST_300001_SM_1000_NS12placeholders2_3E,(_ZN41_INTERNAL_60c9d9ba_4_k_cu_7c485808_1098644cuda3std3__45__cpo5beginE - _ZN41_INTERNAL_60c9d9ba_4_k_cu_7c485808_1098646thrust24THRUST_300001_SM_1000_NS12placeholders2_3E)
_ZN41_INTERNAL_60c9d9ba_4_k_cu_7c485808_1098646thrust24THRUST_300001_SM_1000_NS12placeholders2_3E:
	.zero		1
	.type		_ZN41_INTERNAL_60c9d9ba_4_k_cu_7c485808_1098644cuda3std3__45__cpo5beginE,@object
	.size		_ZN41_INTERNAL_60c9d9ba_4_k_cu_7c485808_1098644cuda3std3__45__cpo5beginE,(_ZN41_INTERNAL_60c9d9ba_4_k_cu_7c485808_1098644cuda3std6ranges3__45__cpo5beginE - _ZN41_INTERNAL_60c9d9ba_4_k_cu_7c485808_1098644cuda3std3__45__cpo5beginE)
_ZN41_INTERNAL_60c9d9ba_4_k_cu_7c485808_1098644cuda3std3__45__cpo5beginE:
	.zero		1
	.type		_ZN41_INTERNAL_60c9d9ba_4_k_cu_7c485808_1098644cuda3std6ranges3__45__cpo5beginE,@object
	.size		_ZN41_INTERNAL_60c9d9ba_4_k_cu_7c485808_1098644cuda3std6ranges3__45__cpo5beginE,(_ZN41_INTERNAL_60c9d9ba_4_k_cu_7c485808_1098644cuda3std3__443_GLOBAL__N__60c9d9ba_4_k_cu_7c485808_1098646ignoreE - _ZN41_INTERNAL_60c9d9ba_4_k_cu_7c485808_1098644cuda3std6ranges3__45__cpo5beginE)
_ZN41_INTERNAL_60c9d9ba_4_k_cu_7c485808_1098644cuda3std6ranges3__45__cpo5beginE:
	.zero		1
	.type		_ZN41_INTERNAL_60c9d9ba_4_k_cu_7c485808_1098644cuda3std3__443_GLOBAL__N__60c9d9ba_4_k_cu_7c485808_1098646ignoreE,@object
	.size		_ZN41_INTERNAL_60c9d9ba_4_k_cu_7c485808_1098644cuda3std3__443_GLOBAL__N__60c9d9ba_4_k_cu_7c485808_1098646ignoreE,(_ZN41_INTERNAL_60c9d9ba_4_k_cu_7c485808_1098644cuda3std6ranges3__45__cpo4dataE - _ZN41_INTERNAL_60c9d9ba_4_k_cu_7c485808_1098644cuda3std3__443_GLOBAL__N__60c9d9ba_4_k_cu_7c485808_1098646ignoreE)
_ZN41_INTERNAL_60c9d9ba_4_k_cu_7c485808_1098644cuda3std3__443_GLOBAL__N__60c9d9ba_4_k_cu_7c485808_1098646ignoreE:
	.zero		1
	.type		_ZN41_INTERNAL_60c9d9ba_4_k_cu_7c485808_1098644cuda3std6ranges3__45__cpo4dataE,@object
	.size		_ZN41_INTERNAL_60c9d9ba_4_k_cu_7c485808_1098644cuda3std6ranges3__45__cpo4dataE,(_ZN41_INTERNAL_60c9d9ba_4_k_cu_7c485808_1098646thrust24THRUST_300001_SM_1000_NS12placeholders2_7E - _ZN41_INTERNAL_60c9d9ba_4_k_cu_7c485808_1098644cuda3std6ranges3__45__cpo4dataE)
_ZN41_INTERNAL_60c9d9ba_4_k_cu_7c485808_1098644cuda3std6ranges3__45__cpo4dataE:
	.zero		1
	.type		_ZN41_INTERNAL_60c9d9ba_4_k_cu_7c485808_1098646thrust24THRUST_300001_SM_1000_NS12placeholders2_7E,@object
	.size		_ZN41_INTERNAL_60c9d9ba_4_k_cu_7c485808_1098646thrust24THRUST_300001_SM_1000_NS12placeholders2_7E,(_ZN41_INTERNAL_60c9d9ba_4_k_cu_7c485808_1098644cuda3std3__45__cpo6rbeginE - _ZN41_INTERNAL_60c9d9ba_4_k_cu_7c485808_1098646thrust24THRUST_300001_SM_1000_NS12placeholders2_7E)
_ZN41_INTERNAL_60c9d9ba_4_k_cu_7c485808_1098646thrust24THRUST_300001_SM_1000_NS12placeholders2_7E:
	.zero		1
	.type		_ZN41_INTERNAL_60c9d9ba_4_k_cu_7c485808_1098644cuda3std3__45__cpo6rbeginE,@object
	.size		_ZN41_INTERNAL_60c9d9ba_4_k_cu_7c485808_1098644cuda3std3__45__cpo6rbeginE,(_ZN41_INTERNAL_60c9d9ba_4_k_cu_7c485808_1098644cuda3std6ranges3__45__cpo7advanceE - _ZN41_INTERNAL_60c9d9ba_4_k_cu_7c485808_1098644cuda3std3__45__cpo6rbeginE)
_ZN41_INTERNAL_60c9d9ba_4_k_cu_7c485808_1098644cuda3std3__45__cpo6rbeginE:
	.zero		1
	.type		_ZN41_INTERNAL_60c9d9ba_4_k_cu_7c485808_1098644cuda3std6ranges3__45__cpo7advanceE,@object
	.size		_ZN41_INTERNAL_60c9d9ba_4_k_cu_7c485808_1098644cuda3std6ranges3__45__cpo7advanceE,(_ZN41_INTERNAL_60c9d9ba_4_k_cu_7c485808_1098644cuda3std3__47nulloptE - _ZN41_INTERNAL_60c9d9ba_4_k_cu_7c485808_1098644cuda3std6ranges3__45__cpo7advanceE)
_ZN41_INTERNAL_60c9d9ba_4_k_cu_7c485808_1098644cuda3std6ranges3__45__cpo7advanceE:
	.zero		1
	.type		_ZN41_INTERNAL_60c9d9ba_4_k_cu_7c485808_1098644cuda3std3__47nulloptE,@object
	.size		_ZN41_INTERNAL_60c9d9ba_4_k_cu_7c485808_1098644cuda3std3__47nulloptE,(_ZN41_INTERNAL_60c9d9ba_4_k_cu_7c485808_1098644cuda3std6ranges3__45__cpo8distanceE - _ZN41_INTERNAL_60c9d9ba_4_k_cu_7c485808_1098644cuda3std3__47nulloptE)
_ZN41_INTERNAL_60c9d9ba_4_k_cu_7c485808_1098644cuda3std3__47nulloptE:
	.zero		1
	.type		_ZN41_INTERNAL_60c9d9ba_4_k_cu_7c485808_1098644cuda3std6ranges3__45__cpo8distanceE,@object
	.size		_ZN41_INTERNAL_60c9d9ba_4_k_cu_7c485808_1098644cuda3std6ranges3__45__cpo8distanceE,(_ZN41_INTERNAL_60c9d9ba_4_k_cu_7c485808_1098646thrust24THRUST_300001_SM_1000_NS12placeholders2_6E - _ZN41_INTERNAL_60c9d9ba_4_k_cu_7c485808_1098644cuda3std6ranges3__45__cpo8distanceE)
_ZN41_INTERNAL_60c9d9ba_4_k_cu_7c485808_1098644cuda3std6ranges3__45__cpo8distanceE:
	.zero		1
	.type		_ZN41_INTERNAL_60c9d9ba_4_k_cu_7c485808_1098646thrust24THRUST_300001_SM_1000_NS12placeholders2_6E,@object
	.size		_ZN41_INTERNAL_60c9d9ba_4_k_cu_7c485808_1098646thrust24THRUST_300001_SM_1000_NS12placeholders2_6E,(_ZN41_INTERNAL_60c9d9ba_4_k_cu_7c485808_1098644cuda3std3__45__cpo4cendE - _ZN41_INTERNAL_60c9d9ba_4_k_cu_7c485808_1098646thrust24THRUST_300001_SM_1000_NS12placeholders2_6E)
_ZN41_INTERNAL_60c9d9ba_4_k_cu_7c485808_1098646thrust24THRUST_300001_SM_1000_NS12placeholders2_6E:
	.zero		1
	.type		_ZN41_INTERNAL_60c9d9ba_4_k_cu_7c485808_1098644cuda3std3__45__cpo4cendE,@object
	.size		_ZN41_INTERNAL_60c9d9ba_4_k_cu_7c485808_1098644cuda3std3__45__cpo4cendE,(_ZN41_INTERNAL_60c9d9ba_4_k_cu_7c485808_1098644cuda3std6ranges3__45__cpo4cendE - _ZN41_INTERNAL_60c9d9ba_4_k_cu_7c485808_1098644cuda3std3__45__cpo4cendE)
_ZN41_INTERNAL_60c9d9ba_4_k_cu_7c485808_1098644cuda3std3__45__cpo4cendE:
	.zero		1
	.type		_ZN41_INTERNAL_60c9d9ba_4_k_cu_7c485808_1098644cuda3std6ranges3__45__cpo4cendE,@object
	.size		_ZN41_INTERNAL_60c9d9ba_4_k_cu_7c485808_1098644cuda3std6ranges3__45__cpo4cendE,(_ZN41_INTERNAL_60c9d9ba_4_k_cu_7c485808_1098644cuda3std3__420unreachable_sentinelE - _ZN41_INTERNAL_60c9d9ba_4_k_cu_7c485808_1098644cuda3std6ranges3__45__cpo4cendE)
_ZN41_INTERNAL_60c9d9ba_4_k_cu_7c485808_1098644cuda3std6ranges3__45__cpo4cendE:
	.zero		1
	.type		_ZN41_INTERNAL_60c9d9ba_4_k_cu_7c485808_1098644cuda3std3__420unreachable_sentinelE,@object
	.size		_ZN41_INTERNAL_60c9d9ba_4_k_cu_7c485808_1098644cuda3std3__420unreachable_sentinelE,(_ZN41_INTERNAL_60c9d9ba_4_k_cu_7c485808_1098644cuda3std6ranges3__45__cpo5ssizeE - _ZN41_INTERNAL_60c9d9ba_4_k_cu_7c485808_1098644cuda3std3__420unreachable_sentinelE)
_ZN41_INTERNAL_60c9d9ba_4_k_cu_7c485808_1098644cuda3std3__420unreachable_sentinelE:
	.zero		1
	.type		_ZN41_INTERNAL_60c9d9ba_4_k_cu_7c485808_1098644cuda3std6ranges3__45__cpo5ssizeE,@object
	.size		_ZN41_INTERNAL_60c9d9ba_4_k_cu_7c485808_1098644cuda3std6ranges3__45__cpo5ssizeE,(_ZN41_INTERNAL_60c9d9ba_4_k_cu_7c485808_1098646thrust24THRUST_300001_SM_1000_NS12placeholders3_10E - _ZN41_INTERNAL_60c9d9ba_4_k_cu_7c485808_1098644cuda3std6ranges3__45__cpo5ssizeE)
_ZN41_INTERNAL_60c9d9ba_4_k_cu_7c485808_1098644cuda3std6ranges3__45__cpo5ssizeE:
	.zero		1
	.type		_ZN41_INTERNAL_60c9d9ba_4_k_cu_7c485808_1098646thrust24THRUST_300001_SM_1000_NS12placeholders3_10E,@object
	.size		_ZN41_INTERNAL_60c9d9ba_4_k_cu_7c485808_1098646thrust24THRUST_300001_SM_1000_NS12placeholders3_10E,(_ZN41_INTERNAL_60c9d9ba_4_k_cu_7c485808_1098644cuda3std3__45__cpo5crendE - _ZN41_INTERNAL_60c9d9ba_4_k_cu_7c485808_1098646thrust24THRUST_300001_SM_1000_NS12placeholders3_10E)
_ZN41_INTERNAL_60c9d9ba_4_k_cu_7c485808_1098646thrust24THRUST_300001_SM_1000_NS12placeholders3_10E:
	.zero		1
	.type		_ZN41_INTERNAL_60c9d9ba_4_k_cu_7c485808_1098644cuda3std3__45__cpo5crendE,@object
	.size		_ZN41_INTERNAL_60c9d9ba_4_k_cu_7c485808_1098644cuda3std3__45__cpo5crendE,(_ZN41_INTERNAL_60c9d9ba_4_k_cu_7c485808_1098644cuda3std6ranges3__45__cpo4prevE - _ZN41_INTERNAL_60c9d9ba_4_k_cu_7c485808_1098644cuda3std3__45__cpo5crendE)
_ZN41_INTERNAL_60c9d9ba_4_k_cu_7c485808_1098644cuda3std3__45__cpo5crendE:
	.zero		1
	.type		_ZN41_INTERNAL_60c9d9ba_4_k_cu_7c485808_1098644cuda3std6ranges3__45__cpo4prevE,@object
	.size		_ZN41_INTERNAL_60c9d9ba_4_k_cu_7c485808_1098644cuda3std6ranges3__45__cpo4prevE,(_ZN41_INTERNAL_60c9d9ba_4_k_cu_7c485808_1098644cuda3std6ranges3__45__cpo9iter_moveE - _ZN41_INTERNAL_60c9d9ba_4_k_cu_7c485808_1098644cuda3std6ranges3__45__cpo4prevE)
_ZN41_INTERNAL_60c9d9ba_4_k_cu_7c485808_1098644cuda3std6ranges3__45__cpo4prevE:
	.zero		1
	.type		_ZN41_INTERNAL_60c9d9ba_4_k_cu_7c485808_1098644cuda3std6ranges3__45__cpo9iter_moveE,@object
	.size		_ZN41_INTERNAL_60c9d9ba_4_k_cu_7c485808_1098644cuda3std6ranges3__45__cpo9iter_moveE,(_ZN41_INTERNAL_60c9d9ba_4_k_cu_7c485808_1098646thrust24THRUST_300001_SM_1000_NS12placeholders2_2E - _ZN41_INTERNAL_60c9d9ba_4_k_cu_7c485808_1098644cuda3std6ranges3__45__cpo9iter_moveE)
_ZN41_INTERNAL_60c9d9ba_4_k_cu_7c485808_1098644cuda3std6ranges3__45__cpo9iter_moveE:
	.zero		1
	.type		_ZN41_INTERNAL_60c9d9ba_4_k_cu_7c485808_1098646thrust24THRUST_300001_SM_1000_NS12placeholders2_2E,@object
	.size		_ZN41_INTERNAL_60c9d9ba_4_k_cu_7c485808_1098646thrust24THRUST_300001_SM_1000_NS12placeholders2_2E,(_ZN41_INTERNAL_60c9d9ba_4_k_cu_7c485808_1098646thrust24THRUST_300001_SM_1000_NS12placeholders2_4E - _ZN41_INTERNAL_60c9d9ba_4_k_cu_7c485808_1098646thrust24THRUST_300001_SM_1000_NS12placeholders2_2E)
_ZN41_INTERNAL_60c9d9ba_4_k_cu_7c485808_1098646thrust24THRUST_300001_SM_1000_NS12placeholders2_2E:
	.zero		1
	.type		_ZN41_INTERNAL_60c9d9ba_4_k_cu_7c485808_1098646thrust24THRUST_300001_SM_1000_NS12placeholders2_4E,@object
	.size		_ZN41_INTERNAL_60c9d9ba_4_k_cu_7c485808_1098646thrust24THRUST_300001_SM_1000_NS12placeholders2_4E,(_ZN41_INTERNAL_60c9d9ba_4_k_cu_7c485808_1098644cuda3std3__45__cpo3endE - _ZN41_INTERNAL_60c9d9ba_4_k_cu_7c485808_1098646thrust24THRUST_300001_SM_1000_NS12placeholders2_4E)
_ZN41_INTERNAL_60c9d9ba_4_k_cu_7c485808_1098646thrust24THRUST_300001_SM_1000_NS12placeholders2_4E:
	.zero		1
	.type		_ZN41_INTERNAL_60c9d9ba_4_k_cu_7c485808_1098644cuda3std3__45__cpo3endE,@object
	.size		_ZN41_INTERNAL_60c9d9ba_4_k_cu_7c485808_1098644cuda3std3__45__cpo3endE,(_ZN41_INTERNAL_60c9d9ba_4_k_cu_7c485808_1098644cuda3std6ranges3__45__cpo3endE - _ZN41_INTERNAL_60c9d9ba_4_k_cu_7c485808_1098644cuda3std3__45__cpo3endE)
_ZN41_INTERNAL_60c9d9ba_4_k_cu_7c485808_1098644cuda3std3__45__cpo3endE:
	.zero		1
	.type		_ZN41_INTERNAL_60c9d9ba_4_k_cu_7c485808_1098644cuda3std6ranges3__45__cpo3endE,@object
	.size		_ZN41_INTERNAL_60c9d9ba_4_k_cu_7c485808_1098644cuda3std6ranges3__45__cpo3endE,(_ZN41_INTERNAL_60c9d9ba_4_k_cu_7c485808_1098644cuda3std3__419piecewise_constructE - _ZN41_INTERNAL_60c9d9ba_4_k_cu_7c485808_1098644cuda3std6ranges3__45__cpo3endE)
_ZN41_INTERNAL_60c9d9ba_4_k_cu_7c485808_1098644cuda3std6ranges3__45__cpo3endE:
	.zero		1
	.type		_ZN41_INTERNAL_60c9d9ba_4_k_cu_7c485808_1098644cuda3std3__419piecewise_constructE,@object
	.size		_ZN41_INTERNAL_60c9d9ba_4_k_cu_7c485808_1098644cuda3std3__419piecewise_constructE,(_ZN41_INTERNAL_60c9d9ba_4_k_cu_7c485808_1098644cuda3std6ranges3__45__cpo5cdataE - _ZN41_INTERNAL_60c9d9ba_4_k_cu_7c485808_1098644cuda3std3__419piecewise_constructE)
_ZN41_INTERNAL_60c9d9ba_4_k_cu_7c485808_1098644cuda3std3__419piecewise_constructE:
	.zero		1
	.type		_ZN41_INTERNAL_60c9d9ba_4_k_cu_7c485808_1098644cuda3std6ranges3__45__cpo5cdataE,@object
	.size		_ZN41_INTERNAL_60c9d9ba_4_k_cu_7c485808_1098644cuda3std6ranges3__45__cpo5cdataE,(_ZN41_INTERNAL_60c9d9ba_4_k_cu_7c485808_1098646thrust24THRUST_300001_SM_1000_NS12placeholders2_8E - _ZN41_INTERNAL_60c9d9ba_4_k_cu_7c485808_1098644cuda3std6ranges3__45__cpo5cdataE)
_ZN41_INTERNAL_60c9d9ba_4_k_cu_7c485808_1098644cuda3std6ranges3__45__cpo5cdataE:
	.zero		1
	.type		_ZN41_INTERNAL_60c9d9ba_4_k_cu_7c485808_1098646thrust24THRUST_300001_SM_1000_NS12placeholders2_8E,@object
	.size		_ZN41_INTERNAL_60c9d9ba_4_k_cu_7c485808_1098646thrust24THRUST_300001_SM_1000_NS12placeholders2_8E,(_ZN41_INTERNAL_60c9d9ba_4_k_cu_7c485808_1098644cuda3std3__45__cpo4rendE - _ZN41_INTERNAL_60c9d9ba_4_k_cu_7c485808_1098646thrust24THRUST_300001_SM_1000_NS12placeholders2_8E)
_ZN41_INTERNAL_60c9d9ba_4_k_cu_7c485808_1098646thrust24THRUST_300001_SM_1000_NS12placeholders2_8E:
	.zero		1
	.type		_ZN41_INTERNAL_60c9d9ba_4_k_cu_7c485808_1098644cuda3std3__45__cpo4rendE,@object
	.size		_ZN41_INTERNAL_60c9d9ba_4_k_cu_7c485808_1098644cuda3std3__45__cpo4rendE,(_ZN41_INTERNAL_60c9d9ba_4_k_cu_7c485808_1098644cuda3std6ranges3__45__cpo9iter_swapE - _ZN41_INTERNAL_60c9d9ba_4_k_cu_7c485808_1098644cuda3std3__45__cpo4rendE)
_ZN41_INTERNAL_60c9d9ba_4_k_cu_7c485808_1098644cuda3std3__45__cpo4rendE:
	.zero		1
	.type		_ZN41_INTERNAL_60c9d9ba_4_k_cu_7c485808_1098644cuda3std6ranges3__45__cpo9iter_swapE,@object
	.size		_ZN41_INTERNAL_60c9d9ba_4_k_cu_7c485808_1098644cuda3std6ranges3__45__cpo9iter_swapE,(_ZN41_INTERNAL_60c9d9ba_4_k_cu_7c485808_1098644cuda3std3__48unexpectE - _ZN41_INTERNAL_60c9d9ba_4_k_cu_7c485808_1098644cuda3std6ranges3__45__cpo9iter_swapE)
_ZN41_INTERNAL_60c9d9ba_4_k_cu_7c485808_1098644cuda3std6ranges3__45__cpo9iter_swapE:
	.zero		1
	.type		_ZN41_INTERNAL_60c9d9ba_4_k_cu_7c485808_1098644cuda3std3__48unexpectE,@object
	.size		_ZN41_INTERNAL_60c9d9ba_4_k_cu_7c485808_1098644cuda3std3__48unexpectE,(_ZN41_INTERNAL_60c9d9ba_4_k_cu_7c485808_1098646thrust24THRUST_300001_SM_1000_NS6system6detail10sequential3seqE - _ZN41_INTERNAL_60c9d9ba_4_k_cu_7c485808_1098644cuda3std3__48unexpectE)
_ZN41_INTERNAL_60c9d9ba_4_k_cu_7c485808_1098644cuda3std3__48unexpectE:
	.zero		1
	.type		_ZN41_INTERNAL_60c9d9ba_4_k_cu_7c485808_1098646thrust24THRUST_300001_SM_1000_NS6system6detail10sequential3seqE,@object
	.size		_ZN41_INTERNAL_60c9d9ba_4_k_cu_7c485808_1098646thrust24THRUST_300001_SM_1000_NS6system6detail10sequential3seqE,(.L_29 - _ZN41_INTERNAL_60c9d9ba_4_k_cu_7c485808_1098646thrust24THRUST_300001_SM_1000_NS6system6detail10sequential3seqE)
_ZN41_INTERNAL_60c9d9ba_4_k_cu_7c485808_1098646thrust24THRUST_300001_SM_1000_NS6system6detail10sequential3seqE:
	.zero		1
.L_29:


//--------------------- .nv.constant0._ZN3cub18CUB_300001_SM_10006detail11EmptyKernelIvEEvv --------------------------
	.section	.nv.constant0._ZN3cub18CUB_300001_SM_10006detail11EmptyKernelIvEEvv,"a",@progbits
	.sectionflags	@""
	.align	4
.nv.constant0._ZN3cub18CUB_300001_SM_10006detail11EmptyKernelIvEEvv:
	.zero		896


//--------------------- SYMBOLS --------------------------

	.type		.nv.reservedSmem.offset0,@object
	.size		.nv.reservedSmem.offset0,0x4
